//
// Generated by NVIDIA NVVM Compiler
//
// Compiler Build ID: CL-36424714
// Cuda compilation tools, release 13.0, V13.0.88
// Based on NVVM 20.0.0
//

.version 9.0
.target sm_100
.address_size 64

	// .globl	_Z8RevShmemPii
.extern .shared .align 16 .b8 s[];

.visible .entry _Z8RevShmemPii(
	.param .u64 .ptr .align 1 _Z8RevShmemPii_param_0,
	.param .u32 _Z8RevShmemPii_param_1
)
{
	.reg .b32 	%r<12>;
	.reg .b64 	%rd<5>;

	ld.param.u64 	%rd1, [_Z8RevShmemPii_param_0];
	ld.param.u32 	%r1, [_Z8RevShmemPii_param_1];
	cvta.to.global.u64 	%rd2, %rd1;
	mov.u32 	%r2, %tid.x;
	not.b32 	%r3, %r2;
	add.s32 	%r4, %r1, %r3;
	mul.wide.u32 	%rd3, %r2, 4;
	add.s64 	%rd4, %rd2, %rd3;
	ld.global.u32 	%r5, [%rd4];
	shl.b32 	%r6, %r2, 2;
	mov.u32 	%r7, s;
	add.s32 	%r8, %r7, %r6;
	st.shared.u32 	[%r8], %r5;
	bar.sync 	0;
	shl.b32 	%r9, %r4, 2;
	add.s32 	%r10, %r7, %r9;
	ld.shared.u32 	%r11, [%r10];
	st.global.u32 	[%rd4], %r11;
	ret;

}


// ===== COMPILED SASS (sm_100) =====

	.target	sm_100

	.elftype	@"ET_EXEC"


//--------------------- .note.nv.tkinfo           --------------------------
	.section	.note.nv.tkinfo,"",@"SHT_NOTE"
	.sectionflags	@"SHF_NOTE_NV_TKINFO"
	.tkinfo
        /*0018*/ 	.word	0x00000002
        /*0030*/ 	.string	""
        /*0030*/ 	.string	"ptxas"
        /*0030*/ 	.string	"Cuda compilation tools, release 13.0, V13.0.88"
        /*0030*/ 	.string	"Build cuda_13.0.r13.0/compiler.36424714_0"
        /*0030*/ 	.string	"-arch sm_100 -m 64 "



//--------------------- .note.nv.cuinfo           --------------------------
	.section	.note.nv.cuinfo,"",@"SHT_NOTE"
	.sectionflags	@"SHF_NOTE_NV_CUINFO"
        /*0018*/ 	.short	0x0002
        /*001a*/ 	.short	0x0064
        /*001c*/ 	.short	0x0082
	.zero		2


//--------------------- .nv.info                  --------------------------
	.section	.nv.info,"",@"SHT_CUDA_INFO"
	.align	4


	//----- nvinfo : EIATTR_REGCOUNT
	.align		4
        /*0000*/ 	.byte	0x04, 0x2f
        /*0002*/ 	.short	(.L_1 - .L_0)
	.align		4
.L_0:
        /*0004*/ 	.word	index@(_Z8RevShmemPii)
        /*0008*/ 	.word	0x0000000a


	//----- nvinfo : EIATTR_FRAME_SIZE
	.align		4
.L_1:
        /*000c*/ 	.byte	0x04, 0x11
        /*000e*/ 	.short	(.L_3 - .L_2)
	.align		4
.L_2:
        /*0010*/ 	.word	index@(_Z8RevShmemPii)
        /*0014*/ 	.word	0x00000000


	//----- nvinfo : EIATTR_MIN_STACK_SIZE
	.align		4
.L_3:
        /*0018*/ 	.byte	0x04, 0x12
        /*001a*/ 	.short	(.L_5 - .L_4)
	.align		4
.L_4:
        /*001c*/ 	.word	index@(_Z8RevShmemPii)
        /*0020*/ 	.word	0x00000000
.L_5:


//--------------------- .nv.compat                --------------------------
	.section	.nv.compat,"",@"SHT_CUDA_COMPAT_INFO"
	.align	4
        /*0000*/ 	.byte	0x02, 0x09, 0x00, 0x00, 0x02, 0x02, 0x01, 0x00, 0x02, 0x05, 0x05, 0x00, 0x03, 0x07, 0x01, 0x01
        /*0010*/ 	.byte	0x02, 0x03, 0x00, 0x00, 0x02, 0x06, 0x01, 0x00, 0x04, 0x0b, 0x08, 0x00, 0x09, 0x00, 0x00, 0x00
        /*0020*/ 	.byte	0x00, 0x00, 0x00, 0x00


//--------------------- .nv.info._Z8RevShmemPii   --------------------------
	.section	.nv.info._Z8RevShmemPii,"",@"SHT_CUDA_INFO"
	.sectionflags	@""
	.align	4


	//----- nvinfo : EIATTR_CUDA_API_VERSION
	.align		4
        /*0000*/ 	.byte	0x04, 0x37
        /*0002*/ 	.short	(.L_7 - .L_6)
.L_6:
        /*0004*/ 	.word	0x00000082


	//----- nvinfo : EIATTR_KPARAM_INFO
	.align		4
.L_7:
        /*0008*/ 	.byte	0x04, 0x17
        /*000a*/ 	.short	(.L_9 - .L_8)
.L_8:
        /*000c*/ 	.word	0x00000000
        /*0010*/ 	.short	0x0001
        /*0012*/ 	.short	0x0008
        /*0014*/ 	.byte	0x00, 0xf0, 0x11, 0x00


	//----- nvinfo : EIATTR_KPARAM_INFO
	.align		4
.L_9:
        /*0018*/ 	.byte	0x04, 0x17
        /*001a*/ 	.short	(.L_11 - .L_10)
.L_10:
        /*001c*/ 	.word	0x00000000
        /*0020*/ 	.short	0x0000
        /*0022*/ 	.short	0x0000
        /*0024*/ 	.byte	0x00, 0xf5, 0x21, 0x00


	//----- nvinfo : EIATTR_SPARSE_MMA_MASK
	.align		4
.L_11:
        /*0028*/ 	.byte	0x03, 0x50
        /*002a*/ 	.short	0x0000


	//----- nvinfo : EIATTR_MAXREG_COUNT
	.align		4
        /*002c*/ 	.byte	0x03, 0x1b
        /*002e*/ 	.short	0x00ff


	//----- nvinfo : EIATTR_NUM_BARRIERS
	.align		4
        /*0030*/ 	.byte	0x02, 0x4c
        /*0032*/ 	.byte	0x01
	.zero		1


	//----- nvinfo : EIATTR_MERCURY_ISA_VERSION
	.align		4
        /*0034*/ 	.byte	0x03, 0x5f
        /*0036*/ 	.short	0x0101


	//----- nvinfo : EIATTR_VRC_CTA_INIT_COUNT
	.align		4
        /*0038*/ 	.byte	0x02, 0x4a
	.zero		1
	.zero		1


	//----- nvinfo : EIATTR_EXIT_INSTR_OFFSETS
	.align		4
        /*003c*/ 	.byte	0x04, 0x1c
        /*003e*/ 	.short	(.L_13 - .L_12)


	//   ....[0]....
.L_12:
        /*0040*/ 	.word	0x00000120


	//----- nvinfo : EIATTR_CBANK_PARAM_SIZE
	.align		4
.L_13:
        /*0044*/ 	.byte	0x03, 0x19
        /*0046*/ 	.short	0x000c


	//----- nvinfo : EIATTR_PARAM_CBANK
	.align		4
        /*0048*/ 	.byte	0x04, 0x0a
        /*004a*/ 	.short	(.L_15 - .L_14)
	.align		4
.L_14:
        /*004c*/ 	.word	index@(.nv.constant0._Z8RevShmemPii)
        /*0050*/ 	.short	0x0380
        /*0052*/ 	.short	0x000c


	//----- nvinfo : EIATTR_SW_WAR
	.align		4
.L_15:
        /*0054*/ 	.byte	0x04, 0x36
        /*0056*/ 	.short	(.L_17 - .L_16)
.L_16:
        /*0058*/ 	.word	0x00000008
.L_17:


//--------------------- .nv.callgraph             --------------------------
	.section	.nv.callgraph,"",@"SHT_CUDA_CALLGRAPH"
	.align	4
	.sectionentsize	8
	.align		4
        /*0000*/ 	.word	0x00000000
	.align		4
        /*0004*/ 	.word	0xffffffff
	.align		4
        /*0008*/ 	.word	0x00000000
	.align		4
        /*000c*/ 	.word	0xfffffffe
	.align		4
        /*0010*/ 	.word	0x00000000
	.align		4
        /*0014*/ 	.word	0xfffffffd
	.align		4
        /*0018*/ 	.word	0x00000000
	.align		4
        /*001c*/ 	.word	0xfffffffc


//--------------------- .text._Z8RevShmemPii      --------------------------
	.section	.text._Z8RevShmemPii,"ax",@progbits
	.align	128
        .global         _Z8RevShmemPii
        .type           _Z8RevShmemPii,@function
        .size           _Z8RevShmemPii,(.L_x_1 - _Z8RevShmemPii)
        .other          _Z8RevShmemPii,@"STO_CUDA_ENTRY STV_DEFAULT"
_Z8RevShmemPii:
.text._Z8RevShmemPii:
[----:B------:R-:W-:Y:S01]  /*0000*/  LDC R1, c[0x0][0x37c] ;  /* 0x0000df00ff017b82 */ /* 0x000fe20000000800 */
[----:B------:R-:W0:Y:S07]  /*0010*/  S2R R5, SR_TID.X ;  /* 0x0000000000057919 */ /* 0x000e2e0000002100 */
[----:B------:R-:W0:Y:S01]  /*0020*/  LDC.64 R2, c[0x0][0x380] ;  /* 0x0000e000ff027b82 */ /* 0x000e220000000a00 */
[----:B------:R-:W1:Y:S01]  /*0030*/  LDCU.64 UR6, c[0x0][0x358] ;  /* 0x00006b00ff0677ac */ /* 0x000e620008000a00 */
[----:B------:R-:W2:Y:S01]  /*0040*/  LDCU UR8, c[0x0][0x388] ;  /* 0x00007100ff0877ac */ /* 0x000ea20008000800 */
[----:B0-----:R-:W-:-:S05]  /*0050*/  IMAD.WIDE.U32 R2, R5, 0x4, R2 ;  /* 0x0000000405027825 */ /* 0x001fca00078e0002 */
[----:B-1----:R-:W3:Y:S01]  /*0060*/  LDG.E R4, desc[UR6][R2.64] ;  /* 0x0000000602047981 */ /* 0x002ee2000c1e1900 */
[----:B------:R-:W0:Y:S01]  /*0070*/  S2UR UR5, SR_CgaCtaId ;  /* 0x00000000000579c3 */ /* 0x000e220000008800 */
[----:B------:R-:W-:Y:S01]  /*0080*/  UMOV UR4, 0x400 ;  /* 0x0000040000047882 */ /* 0x000fe20000000000 */
[----:B------:R-:W-:-:S05]  /*0090*/  LOP3.LUT R0, RZ, R5, RZ, 0x33, !PT ;  /* 0x00000005ff007212 */ /* 0x000fca00078e33ff */
[----:B--2---:R-:W-:Y:S01]  /*00a0*/  VIADD R0, R0, UR8 ;  /* 0x0000000800007c36 */ /* 0x004fe20008000000 */
[----:B0-----:R-:W-:-:S06]  /*00b0*/  ULEA UR4, UR5, UR4, 0x18 ;  /* 0x0000000405047291 */ /* 0x001fcc000f8ec0ff */
[----:B------:R-:W-:Y:S02]  /*00c0*/  LEA R5, R5, UR4, 0x2 ;  /* 0x0000000405057c11 */ /* 0x000fe4000f8e10ff */
[----:B------:R-:W-:-:S03]  /*00d0*/  LEA R0, R0, UR4, 0x2 ;  /* 0x0000000400007c11 */ /* 0x000fc6000f8e10ff */
[----:B---3--:R-:W-:Y:S01]  /*00e0*/  STS [R5], R4 ;  /* 0x0000000405007388 */ /* 0x008fe20000000800 */
[----:B------:R-:W-:Y:S06]  /*00f0*/  BAR.SYNC.DEFER_BLOCKING 0x0 ;  /* 0x0000000000007b1d */ /* 0x000fec0000010000 */
[----:B------:R-:W0:Y:S04]  /*0100*/  LDS R7, [R0] ;  /* 0x0000000000077984 */ /* 0x000e280000000800 */
[----:B0-----:R-:W-:Y:S01]  /*0110*/  STG.E desc[UR6][R2.64], R7 ;  /* 0x0000000702007986 */ /* 0x001fe2000c101906 */
[----:B------:R-:W-:Y:S05]  /*0120*/  EXIT ;  /* 0x000000000000794d */ /* 0x000fea0003800000 */
.L_x_0:
[----:B------:R-:W-:-:S00]  /*0130*/  BRA `(.L_x_0) ;  /* 0xfffffffc00fc7947 */ /* 0x000fc0000383ffff */
[----:B------:R-:W-:-:S00]  /*0140*/  NOP ;  /* 0x0000000000007918 */ /* 0x000fc00000000000 */
        /* <DEDUP_REMOVED lines=11> */
.L_x_1:


//--------------------- .nv.shared._Z8RevShmemPii --------------------------
	.section	.nv.shared._Z8RevShmemPii,"aw",@nobits
	.sectionflags	@""
	.align	16
	.zero		1024


//--------------------- .nv.shared.reserved.0     --------------------------
	.section	.nv.shared.reserved.0,"aw",@nobits
	.weak		__nv_reservedSMEM_offset_0_alias
	.size		__nv_reservedSMEM_offset_0_alias, 0, 64
	.other		__nv_reservedSMEM_offset_0_alias,@"STO_CUDA_RESERVED_SHARED STV_DEFAULT"
__nv_reservedSMEM_offset_0_alias:
	.zero		0
	.zero		64


//--------------------- .nv.constant0._Z8RevShmemPii --------------------------
	.section	.nv.constant0._Z8RevShmemPii,"a",@progbits
	.sectionflags	@""
	.align	4
.nv.constant0._Z8RevShmemPii:
	.zero		908


//--------------------- SYMBOLS --------------------------

	.type		.nv.reservedSmem.offset0,@object
	.size		.nv.reservedSmem.offset0,0x4
	.type		.nv.reservedSmem.cap,@object
	.size		.nv.reservedSmem.cap,0x4
